	.headerflags	@"EF_CUDA_TEXMODE_UNIFIED EF_CUDA_64BIT_ADDRESS EF_CUDA_ACCELERATORS EF_CUDA_SM90 EF_CUDA_VIRTUAL_SM(EF_CUDA_SM90)"
	.elftype	@"ET_EXEC"


//--------------------- .nv.info                  --------------------------
	.section	.nv.info,"",@"SHT_CUDA_INFO"
	.align	4


	//----- nvinfo : EIATTR_REGCOUNT
	.align		4
        /*0000*/ 	.byte	0x04, 0x2f
        /*0002*/ 	.short	(.L_1 - .L_0)
	.align		4
.L_0:
        /*0004*/ 	.word	index@(triton_poi_fused_copy_5)
        /*0008*/ 	.word	0x00000014


	//----- nvinfo : EIATTR_MIN_STACK_SIZE
	.align		4
.L_1:
        /*000c*/ 	.byte	0x04, 0x12
        /*000e*/ 	.short	(.L_3 - .L_2)
	.align		4
.L_2:
        /*0010*/ 	.word	index@(triton_poi_fused_copy_5)
        /*0014*/ 	.word	0x00000000


	//----- nvinfo : EIATTR_FRAME_SIZE
	.align		4
.L_3:
        /*0018*/ 	.byte	0x04, 0x11
        /*001a*/ 	.short	(.L_5 - .L_4)
	.align		4
.L_4:
        /*001c*/ 	.word	index@(triton_poi_fused_copy_5)
        /*0020*/ 	.word	0x00000000


	//----- nvinfo : EIATTR_MIN_STACK_SIZE
	.align		4
.L_5:
        /*0024*/ 	.byte	0x04, 0x12
        /*0026*/ 	.short	(.L_7 - .L_6)
	.align		4
.L_6:
        /*0028*/ 	.word	index@(triton_poi_fused_copy_5)
        /*002c*/ 	.word	0x00000000
.L_7:


//--------------------- .nv.info.triton_poi_fused_copy_5 --------------------------
	.section	.nv.info.triton_poi_fused_copy_5,"",@"SHT_CUDA_INFO"
	.sectionflags	@""
	.align	4


	//----- nvinfo : EIATTR_CUDA_API_VERSION
	.align		4
        /*0000*/ 	.byte	0x04, 0x37
        /*0002*/ 	.short	(.L_9 - .L_8)
.L_8:
        /*0004*/ 	.word	0x0000007c


	//----- nvinfo : EIATTR_KPARAM_INFO
	.align		4
.L_9:
        /*0008*/ 	.byte	0x04, 0x17
        /*000a*/ 	.short	(.L_11 - .L_10)
.L_10:
        /*000c*/ 	.word	0x00000000
        /*0010*/ 	.short	0x0004
        /*0012*/ 	.short	0x0020
        /*0014*/ 	.byte	0x00, 0xf0, 0x11, 0x00


	//----- nvinfo : EIATTR_KPARAM_INFO
	.align		4
.L_11:
        /*0018*/ 	.byte	0x04, 0x17
        /*001a*/ 	.short	(.L_13 - .L_12)
.L_12:
        /*001c*/ 	.word	0x00000000
        /*0020*/ 	.short	0x0003
        /*0022*/ 	.short	0x0018
        /*0024*/ 	.byte	0x00, 0xf4, 0x21, 0x00


	//----- nvinfo : EIATTR_KPARAM_INFO
	.align		4
.L_13:
        /*0028*/ 	.byte	0x04, 0x17
        /*002a*/ 	.short	(.L_15 - .L_14)
.L_14:
        /*002c*/ 	.word	0x00000000
        /*0030*/ 	.short	0x0002
        /*0032*/ 	.short	0x0010
        /*0034*/ 	.byte	0x00, 0xf4, 0x21, 0x00


	//----- nvinfo : EIATTR_KPARAM_INFO
	.align		4
.L_15:
        /*0038*/ 	.byte	0x04, 0x17
        /*003a*/ 	.short	(.L_17 - .L_16)
.L_16:
        /*003c*/ 	.word	0x00000000
        /*0040*/ 	.short	0x0001
        /*0042*/ 	.short	0x0008
        /*0044*/ 	.byte	0x00, 0xf4, 0x21, 0x00


	//----- nvinfo : EIATTR_KPARAM_INFO
	.align		4
.L_17:
        /*0048*/ 	.byte	0x04, 0x17
        /*004a*/ 	.short	(.L_19 - .L_18)
.L_18:
        /*004c*/ 	.word	0x00000000
        /*0050*/ 	.short	0x0000
        /*0052*/ 	.short	0x0000
        /*0054*/ 	.byte	0x00, 0xf4, 0x21, 0x00


	//----- nvinfo : EIATTR_SPARSE_MMA_MASK
	.align		4
.L_19:
        /*0058*/ 	.byte	0x03, 0x50
        /*005a*/ 	.short	0x0000


	//----- nvinfo : EIATTR_MAXREG_COUNT
	.align		4
        /*005c*/ 	.byte	0x03, 0x1b
        /*005e*/ 	.short	0x00ff


	//----- nvinfo : EIATTR_EXIT_INSTR_OFFSETS
	.align		4
        /*0060*/ 	.byte	0x04, 0x1c
        /*0062*/ 	.short	(.L_21 - .L_20)


	//   ....[0]....
.L_20:
        /*0064*/ 	.word	0x00000360


	//   ....[1]....
        /*0068*/ 	.word	0x00000380


	//----- nvinfo : EIATTR_REQNTID
	.align		4
.L_21:
        /*006c*/ 	.byte	0x04, 0x10
        /*006e*/ 	.short	(.L_23 - .L_22)
.L_22:
        /*0070*/ 	.word	0x00000080
        /*0074*/ 	.word	0x00000001
        /*0078*/ 	.word	0x00000001


	//----- nvinfo : EIATTR_CBANK_PARAM_SIZE
	.align		4
.L_23:
        /*007c*/ 	.byte	0x03, 0x19
        /*007e*/ 	.short	0x0024


	//----- nvinfo : EIATTR_PARAM_CBANK
	.align		4
        /*0080*/ 	.byte	0x04, 0x0a
        /*0082*/ 	.short	(.L_25 - .L_24)
	.align		4
.L_24:
        /*0084*/ 	.word	index@(.nv.constant0.triton_poi_fused_copy_5)
        /*0088*/ 	.short	0x0210
        /*008a*/ 	.short	0x0024


	//----- nvinfo : EIATTR_SW_WAR
	.align		4
.L_25:
        /*008c*/ 	.byte	0x04, 0x36
        /*008e*/ 	.short	(.L_27 - .L_26)
.L_26:
        /*0090*/ 	.word	0x00000008
.L_27:


//--------------------- .nv.callgraph             --------------------------
	.section	.nv.callgraph,"",@"SHT_CUDA_CALLGRAPH"
	.align	4
	.sectionentsize	8
	.align		4
        /*0000*/ 	.word	0x00000000
	.align		4
        /*0004*/ 	.word	0xffffffff
	.align		4
        /*0008*/ 	.word	0x00000000
	.align		4
        /*000c*/ 	.word	0xfffffffe
	.align		4
        /*0010*/ 	.word	0x00000000
	.align		4
        /*0014*/ 	.word	0xfffffffd
	.align		4
        /*0018*/ 	.word	0x00000000
	.align		4
        /*001c*/ 	.word	0xfffffffc


//--------------------- .text.triton_poi_fused_copy_5 --------------------------
	.section	.text.triton_poi_fused_copy_5,"ax",@progbits
	.align	128
        .global         triton_poi_fused_copy_5
        .type           triton_poi_fused_copy_5,@function
        .size           triton_poi_fused_copy_5,(.L_x_1 - triton_poi_fused_copy_5)
        .other          triton_poi_fused_copy_5,@"STO_CUDA_ENTRY STV_DEFAULT"
triton_poi_fused_copy_5:
.text.triton_poi_fused_copy_5:
[----:B------:R-:W0:Y:S02]  /*0000*/  LDC R1, c[0x0][0x28] ;  /* 0x00000a00ff017b82 */ /* 0x000e240000000800 */
[----:B------:R-:W1:Y:S01]  /*0010*/  S2R R0, SR_TID.X ;  /* 0x0000000000007919 */ /* 0x000e620000002100 */
[----:B------:R-:W2:Y:S01]  /*0020*/  LDC.64 R6, c[0x0][0x218] ;  /* 0x00008600ff067b82 */ /* 0x000ea20000000a00 */
[----:B------:R-:W-:Y:S01]  /*0030*/  ULDC.64 UR4, c[0x0][0x218] ;  /* 0x0000860000047ab9 */ /* 0x000fe20000000a00 */
[----:B------:R-:W3:Y:S06]  /*0040*/  S2R R3, SR_CTAID.X ;  /* 0x0000000000037919 */ /* 0x000eec0000002500 */
[----:B------:R-:W4:Y:S01]  /*0050*/  LDC.64 R4, c[0x0][0x210] ;  /* 0x00008400ff047b82 */ /* 0x000f220000000a00 */
[----:B-1----:R-:W-:-:S05]  /*0060*/  LOP3.LUT R0, R0, 0x7f, RZ, 0xc0, !PT ;  /* 0x0000007f00007812 */ /* 0x002fca00078ec0ff */
[----:B---3--:R-:W-:-:S04]  /*0070*/  IMAD R0, R3, 0x80, R0 ;  /* 0x0000008003007824 */ /* 0x008fc800078e0200 */
[C---:B------:R-:W-:Y:S01]  /*0080*/  IMAD.HI R9, R0.reuse, 0x66666667, RZ ;  /* 0x6666666700097827 */ /* 0x040fe200078e02ff */
[----:B------:R-:W-:-:S04]  /*0090*/  ISETP.GE.AND P0, PT, R0, 0x500, PT ;  /* 0x000005000000780c */ /* 0x000fc80003f06270 */
[----:B------:R-:W-:-:S04]  /*00a0*/  SHF.R.U32.HI R8, RZ, 0x1f, R9 ;  /* 0x0000001fff087819 */ /* 0x000fc80000011609 */
[CC--:B------:R-:W-:Y:S02]  /*00b0*/  LEA.HI.SX32 R3, R9.reuse, R8.reuse, 0x1f ;  /* 0x0000000809037211 */ /* 0x0c0fe400078ffaff */
[-C--:B------:R-:W-:Y:S02]  /*00c0*/  LEA.HI.SX32 R12, R9, R8.reuse, 0x1b ;  /* 0x00000008090c7211 */ /* 0x080fe400078fdaff */
[----:B------:R-:W-:Y:S01]  /*00d0*/  SHF.R.S32.HI R2, RZ, 0x1f, R3 ;  /* 0x0000001fff027819 */ /* 0x000fe20000011403 */
[----:B------:R-:W-:Y:S01]  /*00e0*/  IMAD R11, R3, -0x5, R0 ;  /* 0xfffffffb030b7824 */ /* 0x000fe200078e0200 */
[----:B------:R-:W-:Y:S02]  /*00f0*/  LEA.HI.SX32 R9, R9, R8, 0x1d ;  /* 0x0000000809097211 */ /* 0x000fe400078feaff */
[----:B------:R-:W-:Y:S01]  /*0100*/  LEA.HI R2, R2, R3, RZ, 0x2 ;  /* 0x0000000302027211 */ /* 0x000fe200078f10ff */
[----:B------:R-:W-:Y:S01]  /*0110*/  IMAD R15, R12, 0x10, R11 ;  /* 0x000000100c0f7824 */ /* 0x000fe200078e020b */
[----:B------:R-:W-:-:S02]  /*0120*/  ISETP.GT.AND P3, PT, R11, 0x2, PT ;  /* 0x000000020b00780c */ /* 0x000fc40003f64270 */
[----:B------:R-:W-:Y:S02]  /*0130*/  LOP3.LUT R2, R2, 0x3ffffffc, RZ, 0xc0, !PT ;  /* 0x3ffffffc02027812 */ /* 0x000fe400078ec0ff */
[----:B------:R-:W-:Y:S02]  /*0140*/  SHF.R.S32.HI R13, RZ, 0x1f, R15 ;  /* 0x0000001fff0d7819 */ /* 0x000fe4000001140f */
[----:B------:R-:W-:Y:S01]  /*0150*/  ISETP.LT.AND P4, PT, R0, 0x500, P3 ;  /* 0x000005000000780c */ /* 0x000fe20001f81270 */
[----:B------:R-:W-:Y:S01]  /*0160*/  IMAD.IADD R10, R3, 0x1, -R2 ;  /* 0x00000001030a7824 */ /* 0x000fe200078e0a02 */
[----:B------:R-:W-:Y:S01]  /*0170*/  ISETP.LT.AND P2, PT, R11, 0x3, !P0 ;  /* 0x000000030b00780c */ /* 0x000fe20004741270 */
[----:B------:R-:W1:Y:S02]  /*0180*/  LDC.64 R2, c[0x0][0x220] ;  /* 0x00008800ff027b82 */ /* 0x000e640000000a00 */
[----:B------:R-:W-:-:S05]  /*0190*/  IMAD.SHL.U32 R14, R10, 0x4, RZ ;  /* 0x000000040a0e7824 */ /* 0x000fca00078e00ff */
[----:B------:R-:W-:Y:S01]  /*01a0*/  IADD3 R8, P1, R14, R15, RZ ;  /* 0x0000000f0e087210 */ /* 0x000fe20007f3e0ff */
[----:B------:R-:W-:-:S03]  /*01b0*/  IMAD.IADD R15, R14, 0x1, R15 ;  /* 0x000000010e0f7824 */ /* 0x000fc600078e020f */
[----:B------:R-:W-:Y:S01]  /*01c0*/  LEA.HI.X.SX32 R17, R14, R13, 0x1, P1 ;  /* 0x0000000d0e117211 */ /* 0x000fe200008f0eff */
[----:B------:R-:W-:Y:S01]  /*01d0*/  IMAD R13, R9, -0x14, R0 ;  /* 0xffffffec090d7824 */ /* 0x000fe200078e0200 */
[C---:B------:R-:W-:Y:S01]  /*01e0*/  LEA R10, P1, R8.reuse, UR4, 0x2 ;  /* 0x00000004080a7c11 */ /* 0x040fe2000f8210ff */
[----:B--2---:R-:W-:Y:S01]  /*01f0*/  IMAD.WIDE R6, R15, 0x4, R6 ;  /* 0x000000040f067825 */ /* 0x004fe200078e0206 */
[----:B------:R-:W-:Y:S02]  /*0200*/  CS2R R14, SRZ ;  /* 0x00000000000e7805 */ /* 0x000fe4000001ff00 */
[----:B------:R-:W-:Y:S01]  /*0210*/  LEA.HI.X R11, R8, UR5, R17, 0x2, P1 ;  /* 0x00000005080b7c11 */ /* 0x000fe200088f1411 */
[----:B------:R-:W-:Y:S01]  /*0220*/  IMAD.MOV.U32 R8, RZ, RZ, RZ ;  /* 0x000000ffff087224 */ /* 0x000fe200078e00ff */
[----:B------:R-:W-:Y:S01]  /*0230*/  ULDC.64 UR4, c[0x0][0x208] ;  /* 0x0000820000047ab9 */ /* 0x000fe20000000a00 */
[----:B------:R-:W-:Y:S01]  /*0240*/  IMAD R13, R12, 0x14, R13 ;  /* 0x000000140c0d7824 */ /* 0x000fe200078e020d */
[----:B------:R-:W2:Y:S01]  /*0250*/  @P2 LDG.E.EL R15, desc[UR4][R6.64] ;  /* 0x00000004060f2981 */ /* 0x000ea2000c2e1900 */
[----:B------:R-:W-:-:S02]  /*0260*/  IMAD.MOV.U32 R17, RZ, RZ, RZ ;  /* 0x000000ffff117224 */ /* 0x000fc400078e00ff */
[----:B----4-:R-:W-:Y:S01]  /*0270*/  IMAD.WIDE R4, R13, 0x4, R4 ;  /* 0x000000040d047825 */ /* 0x010fe200078e0204 */
[----:B------:R3:W4:Y:S01]  /*0280*/  @P4 LDG.E.EL R8, desc[UR4][R10.64+-0x4] ;  /* 0xfffffc040a084981 */ /* 0x000722000c2e1900 */
[----:B------:R-:W5:Y:S02]  /*0290*/  LDC.64 R12, c[0x0][0x228] ;  /* 0x00008a00ff0c7b82 */ /* 0x000f640000000a00 */
[----:B-1----:R-:W-:Y:S01]  /*02a0*/  IMAD.WIDE R2, R0, 0x4, R2 ;  /* 0x0000000400027825 */ /* 0x002fe200078e0202 */
[----:B------:R1:W2:Y:S04]  /*02b0*/  @!P0 LDG.E.EL R17, desc[UR4][R4.64] ;  /* 0x0000000404118981 */ /* 0x0002a8000c2e1900 */
[----:B------:R-:W2:Y:S01]  /*02c0*/  @!P0 LDG.E R14, desc[UR4][R2.64] ;  /* 0x00000004020e8981 */ /* 0x000ea2000c1e1900 */
[----:B---3--:R-:W-:-:S04]  /*02d0*/  LEA.HI R10, R9, R9, RZ, 0x2 ;  /* 0x00000009090a7211 */ /* 0x008fc800078f10ff */
[----:B------:R-:W-:-:S05]  /*02e0*/  LOP3.LUT R10, R10, 0xfffffffc, RZ, 0xc0, !PT ;  /* 0xfffffffc0a0a7812 */ /* 0x000fca00078ec0ff */
[----:B------:R-:W-:-:S05]  /*02f0*/  IMAD.IADD R10, R9, 0x1, -R10 ;  /* 0x00000001090a7824 */ /* 0x000fca00078e0a0a */
[----:B------:R-:W-:Y:S01]  /*0300*/  ISETP.NE.AND P1, PT, R10, 0x3, PT ;  /* 0x000000030a00780c */ /* 0x000fe20003f25270 */
[----:B-----5:R-:W-:Y:S01]  /*0310*/  IMAD.WIDE R6, R0, 0x4, R12 ;  /* 0x0000000400067825 */ /* 0x020fe200078e020c */
[----:B----4-:R-:W-:Y:S02]  /*0320*/  SEL R9, R8, RZ, P4 ;  /* 0x000000ff08097207 */ /* 0x010fe40002000000 */
[----:B------:R-:W-:Y:S02]  /*0330*/  ISETP.NE.AND P4, PT, R10, 0x2, PT ;  /* 0x000000020a00780c */ /* 0x000fe40003f85270 */
[----:B--2---:R-:W-:-:S07]  /*0340*/  @!P3 SEL R9, R15, RZ, P2 ;  /* 0x000000ff0f09b207 */ /* 0x004fce0001000000 */
[----:B------:R-:W-:Y:S01]  /*0350*/  @P1 SEL R17, R9, R14, !P4 ;  /* 0x0000000e09111207 */ /* 0x000fe20006000000 */
[----:B-1----:R-:W-:Y:S06]  /*0360*/  @P0 EXIT ;  /* 0x000000000000094d */ /* 0x002fec0003800000 */
[----:B------:R-:W-:Y:S01]  /*0370*/  STG.E desc[UR4][R6.64], R17 ;  /* 0x0000001106007986 */ /* 0x000fe2000c101904 */
[----:B------:R-:W-:Y:S05]  /*0380*/  EXIT ;  /* 0x000000000000794d */ /* 0x000fea0003800000 */
.L_x_0:
[----:B------:R-:W-:-:S00]  /*0390*/  BRA `(.L_x_0) ;  /* 0xfffffffc00fc7947 */ /* 0x000fc0000383ffff */
[----:B------:R-:W-:-:S00]  /*03a0*/  NOP ;  /* 0x0000000000007918 */ /* 0x000fc00000000000 */
        /* <DEDUP_REMOVED lines=13> */
.L_x_1:


//--------------------- .nv.constant0.triton_poi_fused_copy_5 --------------------------
	.section	.nv.constant0.triton_poi_fused_copy_5,"a",@progbits
	.sectionflags	@""
	.align	4
.nv.constant0.triton_poi_fused_copy_5:
	.zero		564
